//
// Generated by NVIDIA NVVM Compiler
//
// Compiler Build ID: CL-36424714
// Cuda compilation tools, release 13.0, V13.0.88
// Based on NVVM 20.0.0
//

.version 9.0
.target sm_100
.address_size 64

	// .globl	_Z15kernel_divisionPfS_iii

.visible .entry _Z15kernel_divisionPfS_iii(
	.param .u64 .ptr .align 1 _Z15kernel_divisionPfS_iii_param_0,
	.param .u64 .ptr .align 1 _Z15kernel_divisionPfS_iii_param_1,
	.param .u32 _Z15kernel_divisionPfS_iii_param_2,
	.param .u32 _Z15kernel_divisionPfS_iii_param_3,
	.param .u32 _Z15kernel_divisionPfS_iii_param_4
)
{
	.reg .pred 	%p<7>;
	.reg .b32 	%r<21>;
	.reg .b32 	%f<4>;
	.reg .b64 	%rd<11>;
	.reg .b64 	%fd<2>;

	ld.param.u64 	%rd3, [_Z15kernel_divisionPfS_iii_param_0];
	ld.param.u64 	%rd2, [_Z15kernel_divisionPfS_iii_param_1];
	ld.param.u32 	%r5, [_Z15kernel_divisionPfS_iii_param_2];
	ld.param.u32 	%r7, [_Z15kernel_divisionPfS_iii_param_3];
	ld.param.u32 	%r8, [_Z15kernel_divisionPfS_iii_param_4];
	cvta.to.global.u64 	%rd1, %rd3;
	mov.u32 	%r9, %ctaid.x;
	shl.b32 	%r10, %r9, 4;
	mov.u32 	%r11, %tid.x;
	add.s32 	%r1, %r10, %r11;
	mov.u32 	%r12, %ctaid.y;
	shl.b32 	%r13, %r12, 4;
	mov.u32 	%r14, %tid.y;
	add.s32 	%r15, %r13, %r14;
	mov.u32 	%r16, %ctaid.z;
	shl.b32 	%r17, %r16, 2;
	mov.u32 	%r18, %tid.z;
	add.s32 	%r3, %r17, %r18;
	setp.ge.s32 	%p1, %r1, %r5;
	setp.ge.s32 	%p2, %r15, %r7;
	or.pred  	%p3, %p1, %p2;
	setp.ge.s32 	%p4, %r3, %r8;
	or.pred  	%p5, %p3, %p4;
	@%p5 bra 	$L__BB0_4;
	cvta.to.global.u64 	%rd4, %rd2;
	mad.lo.s32 	%r19, %r7, %r3, %r15;
	mad.lo.s32 	%r4, %r19, %r5, %r1;
	mul.wide.s32 	%rd5, %r4, 4;
	add.s64 	%rd6, %rd4, %rd5;
	ld.global.f32 	%f1, [%rd6];
	cvt.f64.f32 	%fd1, %f1;
	setp.geu.f64 	%p6, %fd1, 0d3F1A36E2EB1C432D;
	@%p6 bra 	$L__BB0_3;
	add.s64 	%rd10, %rd1, %rd5;
	mov.b32 	%r20, 0;
	st.global.u32 	[%rd10], %r20;
	bra.uni 	$L__BB0_4;
$L__BB0_3:
	add.s64 	%rd8, %rd1, %rd5;
	ld.global.f32 	%f2, [%rd8];
	div.rn.f32 	%f3, %f2, %f1;
	st.global.f32 	[%rd8], %f3;
$L__BB0_4:
	ret;

}


// ===== COMPILED SASS (sm_100) =====

	.target	sm_100

	.elftype	@"ET_EXEC"


//--------------------- .note.nv.tkinfo           --------------------------
	.section	.note.nv.tkinfo,"",@"SHT_NOTE"
	.sectionflags	@"SHF_NOTE_NV_TKINFO"
	.tkinfo
        /*0018*/ 	.word	0x00000002
        /*0030*/ 	.string	""
        /*0030*/ 	.string	"ptxas"
        /*0030*/ 	.string	"Cuda compilation tools, release 13.0, V13.0.88"
        /*0030*/ 	.string	"Build cuda_13.0.r13.0/compiler.36424714_0"
        /*0030*/ 	.string	"-arch sm_100 -m 64 "



//--------------------- .note.nv.cuinfo           --------------------------
	.section	.note.nv.cuinfo,"",@"SHT_NOTE"
	.sectionflags	@"SHF_NOTE_NV_CUINFO"
        /*0018*/ 	.short	0x0002
        /*001a*/ 	.short	0x0064
        /*001c*/ 	.short	0x0082
	.zero		2


//--------------------- .nv.info                  --------------------------
	.section	.nv.info,"",@"SHT_CUDA_INFO"
	.align	4


	//----- nvinfo : EIATTR_REGCOUNT
	.align		4
        /*0000*/ 	.byte	0x04, 0x2f
        /*0002*/ 	.short	(.L_1 - .L_0)
	.align		4
.L_0:
        /*0004*/ 	.word	index@(_Z15kernel_divisionPfS_iii)
        /*0008*/ 	.word	0x00000010


	//----- nvinfo : EIATTR_FRAME_SIZE
	.align		4
.L_1:
        /*000c*/ 	.byte	0x04, 0x11
        /*000e*/ 	.short	(.L_3 - .L_2)
	.align		4
.L_2:
        /*0010*/ 	.word	index@($__internal_0_$__cuda_sm3x_div_rn_noftz_f32_slowpath)
        /*0014*/ 	.word	0x00000000


	//----- nvinfo : EIATTR_FRAME_SIZE
	.align		4
.L_3:
        /*0018*/ 	.byte	0x04, 0x11
        /*001a*/ 	.short	(.L_5 - .L_4)
	.align		4
.L_4:
        /*001c*/ 	.word	index@(_Z15kernel_divisionPfS_iii)
        /*0020*/ 	.word	0x00000000


	//----- nvinfo : EIATTR_MIN_STACK_SIZE
	.align		4
.L_5:
        /*0024*/ 	.byte	0x04, 0x12
        /*0026*/ 	.short	(.L_7 - .L_6)
	.align		4
.L_6:
        /*0028*/ 	.word	index@(_Z15kernel_divisionPfS_iii)
        /*002c*/ 	.word	0x00000000
.L_7:


//--------------------- .nv.compat                --------------------------
	.section	.nv.compat,"",@"SHT_CUDA_COMPAT_INFO"
	.align	4
        /*0000*/ 	.byte	0x02, 0x09, 0x00, 0x00, 0x02, 0x02, 0x01, 0x00, 0x02, 0x05, 0x05, 0x00, 0x03, 0x07, 0x01, 0x01
        /*0010*/ 	.byte	0x02, 0x03, 0x00, 0x00, 0x02, 0x06, 0x01, 0x00, 0x04, 0x0b, 0x08, 0x00, 0x01, 0x00, 0x00, 0x00
        /*0020*/ 	.byte	0x00, 0x00, 0x00, 0x00


//--------------------- .nv.info._Z15kernel_divisionPfS_iii --------------------------
	.section	.nv.info._Z15kernel_divisionPfS_iii,"",@"SHT_CUDA_INFO"
	.sectionflags	@""
	.align	4


	//----- nvinfo : EIATTR_CUDA_API_VERSION
	.align		4
        /*0000*/ 	.byte	0x04, 0x37
        /*0002*/ 	.short	(.L_9 - .L_8)
.L_8:
        /*0004*/ 	.word	0x00000082


	//----- nvinfo : EIATTR_KPARAM_INFO
	.align		4
.L_9:
        /*0008*/ 	.byte	0x04, 0x17
        /*000a*/ 	.short	(.L_11 - .L_10)
.L_10:
        /*000c*/ 	.word	0x00000000
        /*0010*/ 	.short	0x0004
        /*0012*/ 	.short	0x0018
        /*0014*/ 	.byte	0x00, 0xf0, 0x11, 0x00


	//----- nvinfo : EIATTR_KPARAM_INFO
	.align		4
.L_11:
        /*0018*/ 	.byte	0x04, 0x17
        /*001a*/ 	.short	(.L_13 - .L_12)
.L_12:
        /*001c*/ 	.word	0x00000000
        /*0020*/ 	.short	0x0003
        /*0022*/ 	.short	0x0014
        /*0024*/ 	.byte	0x00, 0xf0, 0x11, 0x00


	//----- nvinfo : EIATTR_KPARAM_INFO
	.align		4
.L_13:
        /*0028*/ 	.byte	0x04, 0x17
        /*002a*/ 	.short	(.L_15 - .L_14)
.L_14:
        /*002c*/ 	.word	0x00000000
        /*0030*/ 	.short	0x0002
        /*0032*/ 	.short	0x0010
        /*0034*/ 	.byte	0x00, 0xf0, 0x11, 0x00


	//----- nvinfo : EIATTR_KPARAM_INFO
	.align		4
.L_15:
        /*0038*/ 	.byte	0x04, 0x17
        /*003a*/ 	.short	(.L_17 - .L_16)
.L_16:
        /*003c*/ 	.word	0x00000000
        /*0040*/ 	.short	0x0001
        /*0042*/ 	.short	0x0008
        /*0044*/ 	.byte	0x00, 0xf5, 0x21, 0x00


	//----- nvinfo : EIATTR_KPARAM_INFO
	.align		4
.L_17:
        /*0048*/ 	.byte	0x04, 0x17
        /*004a*/ 	.short	(.L_19 - .L_18)
.L_18:
        /*004c*/ 	.word	0x00000000
        /*0050*/ 	.short	0x0000
        /*0052*/ 	.short	0x0000
        /*0054*/ 	.byte	0x00, 0xf5, 0x21, 0x00


	//----- nvinfo : EIATTR_SPARSE_MMA_MASK
	.align		4
.L_19:
        /*0058*/ 	.byte	0x03, 0x50
        /*005a*/ 	.short	0x0000


	//----- nvinfo : EIATTR_MAXREG_COUNT
	.align		4
        /*005c*/ 	.byte	0x03, 0x1b
        /*005e*/ 	.short	0x00ff


	//----- nvinfo : EIATTR_MERCURY_ISA_VERSION
	.align		4
        /*0060*/ 	.byte	0x03, 0x5f
        /*0062*/ 	.short	0x0101


	//----- nvinfo : EIATTR_VRC_CTA_INIT_COUNT
	.align		4
        /*0064*/ 	.byte	0x02, 0x4a
	.zero		1
	.zero		1


	//----- nvinfo : EIATTR_EXIT_INSTR_OFFSETS
	.align		4
        /*0068*/ 	.byte	0x04, 0x1c
        /*006a*/ 	.short	(.L_21 - .L_20)


	//   ....[0]....
.L_20:
        /*006c*/ 	.word	0x000000f0


	//   ....[1]....
        /*0070*/ 	.word	0x000001d0


	//   ....[2]....
        /*0074*/ 	.word	0x000002f0


	//----- nvinfo : EIATTR_CRS_STACK_SIZE
	.align		4
.L_21:
        /*0078*/ 	.byte	0x04, 0x1e
        /*007a*/ 	.short	(.L_23 - .L_22)
.L_22:
        /*007c*/ 	.word	0x00000000


	//----- nvinfo : EIATTR_CBANK_PARAM_SIZE
	.align		4
.L_23:
        /*0080*/ 	.byte	0x03, 0x19
        /*0082*/ 	.short	0x001c


	//----- nvinfo : EIATTR_PARAM_CBANK
	.align		4
        /*0084*/ 	.byte	0x04, 0x0a
        /*0086*/ 	.short	(.L_25 - .L_24)
	.align		4
.L_24:
        /*0088*/ 	.word	index@(.nv.constant0._Z15kernel_divisionPfS_iii)
        /*008c*/ 	.short	0x0380
        /*008e*/ 	.short	0x001c


	//----- nvinfo : EIATTR_SW_WAR
	.align		4
.L_25:
        /*0090*/ 	.byte	0x04, 0x36
        /*0092*/ 	.short	(.L_27 - .L_26)
.L_26:
        /*0094*/ 	.word	0x00000008
.L_27:


//--------------------- .nv.callgraph             --------------------------
	.section	.nv.callgraph,"",@"SHT_CUDA_CALLGRAPH"
	.align	4
	.sectionentsize	8
	.align		4
        /*0000*/ 	.word	0x00000000
	.align		4
        /*0004*/ 	.word	0xffffffff
	.align		4
        /*0008*/ 	.word	0x00000000
	.align		4
        /*000c*/ 	.word	0xfffffffe
	.align		4
        /*0010*/ 	.word	0x00000000
	.align		4
        /*0014*/ 	.word	0xfffffffd
	.align		4
        /*0018*/ 	.word	0x00000000
	.align		4
        /*001c*/ 	.word	0xfffffffc


//--------------------- .text._Z15kernel_divisionPfS_iii --------------------------
	.section	.text._Z15kernel_divisionPfS_iii,"ax",@progbits
	.align	128
        .global         _Z15kernel_divisionPfS_iii
        .type           _Z15kernel_divisionPfS_iii,@function
        .size           _Z15kernel_divisionPfS_iii,(.L_x_14 - _Z15kernel_divisionPfS_iii)
        .other          _Z15kernel_divisionPfS_iii,@"STO_CUDA_ENTRY STV_DEFAULT"
_Z15kernel_divisionPfS_iii:
.text._Z15kernel_divisionPfS_iii:
[----:B------:R-:W-:Y:S01]  /*0000*/  LDC R1, c[0x0][0x37c] ;  /* 0x0000df00ff017b82 */ /* 0x000fe20000000800 */
[----:B------:R-:W0:Y:S01]  /*0010*/  S2R R4, SR_CTAID.Y ;  /* 0x0000000000047919 */ /* 0x000e220000002600 */
[----:B------:R-:W1:Y:S01]  /*0020*/  LDCU.64 UR6, c[0x0][0x390] ;  /* 0x00007200ff0677ac */ /* 0x000e620008000a00 */
[----:B------:R-:W0:Y:S01]  /*0030*/  S2R R5, SR_TID.Y ;  /* 0x0000000000057919 */ /* 0x000e220000002200 */
[----:B------:R-:W2:Y:S01]  /*0040*/  LDCU UR4, c[0x0][0x398] ;  /* 0x00007300ff0477ac */ /* 0x000ea20008000800 */
[----:B------:R-:W3:Y:S01]  /*0050*/  S2R R0, SR_CTAID.X ;  /* 0x0000000000007919 */ /* 0x000ee20000002500 */
[----:B------:R-:W3:Y:S01]  /*0060*/  S2R R3, SR_TID.X ;  /* 0x0000000000037919 */ /* 0x000ee20000002100 */
[----:B------:R-:W4:Y:S01]  /*0070*/  S2R R2, SR_CTAID.Z ;  /* 0x0000000000027919 */ /* 0x000f220000002700 */
[----:B------:R-:W4:Y:S01]  /*0080*/  S2R R7, SR_TID.Z ;  /* 0x0000000000077919 */ /* 0x000f220000002300 */
[----:B0-----:R-:W-:-:S05]  /*0090*/  IMAD R4, R4, 0x10, R5 ;  /* 0x0000001004047824 */ /* 0x001fca00078e0205 */
[----:B-1----:R-:W-:Y:S01]  /*00a0*/  ISETP.GE.AND P0, PT, R4, UR7, PT ;  /* 0x0000000704007c0c */ /* 0x002fe2000bf06270 */
[----:B---3--:R-:W-:-:S05]  /*00b0*/  IMAD R0, R0, 0x10, R3 ;  /* 0x0000001000007824 */ /* 0x008fca00078e0203 */
[----:B------:R-:W-:Y:S01]  /*00c0*/  ISETP.GE.OR P0, PT, R0, UR6, P0 ;  /* 0x0000000600007c0c */ /* 0x000fe20008706670 */
[----:B----4-:R-:W-:-:S05]  /*00d0*/  IMAD R5, R2, 0x4, R7 ;  /* 0x0000000402057824 */ /* 0x010fca00078e0207 */
[----:B--2---:R-:W-:-:S13]  /*00e0*/  ISETP.GE.OR P0, PT, R5, UR4, P0 ;  /* 0x0000000405007c0c */ /* 0x004fda0008706670 */
[----:B------:R-:W-:Y:S05]  /*00f0*/  @P0 EXIT ;  /* 0x000000000000094d */ /* 0x000fea0003800000 */
[----:B------:R-:W0:Y:S01]  /*0100*/  LDC.64 R2, c[0x0][0x388] ;  /* 0x0000e200ff027b82 */ /* 0x000e220000000a00 */
[----:B------:R-:W1:Y:S01]  /*0110*/  LDCU.64 UR4, c[0x0][0x358] ;  /* 0x00006b00ff0477ac */ /* 0x000e620008000a00 */
[----:B------:R-:W-:-:S04]  /*0120*/  IMAD R5, R5, UR7, R4 ;  /* 0x0000000705057c24 */ /* 0x000fc8000f8e0204 */
[----:B------:R-:W-:-:S04]  /*0130*/  IMAD R7, R5, UR6, R0 ;  /* 0x0000000605077c24 */ /* 0x000fc8000f8e0200 */
[----:B0-----:R-:W-:-:S06]  /*0140*/  IMAD.WIDE R2, R7, 0x4, R2 ;  /* 0x0000000407027825 */ /* 0x001fcc00078e0202 */
[----:B-1----:R-:W2:Y:S01]  /*0150*/  LDG.E R3, desc[UR4][R2.64] ;  /* 0x0000000402037981 */ /* 0x002ea2000c1e1900 */
[----:B------:R-:W-:Y:S01]  /*0160*/  UMOV UR8, 0xeb1c432d ;  /* 0xeb1c432d00087882 */ /* 0x000fe20000000000 */
[----:B------:R-:W-:Y:S01]  /*0170*/  UMOV UR9, 0x3f1a36e2 ;  /* 0x3f1a36e200097882 */ /* 0x000fe20000000000 */
[----:B--2---:R-:W0:Y:S02]  /*0180*/  F2F.F64.F32 R4, R3 ;  /* 0x0000000300047310 */ /* 0x004e240000201800 */
[----:B0-----:R-:W-:-:S14]  /*0190*/  DSETP.GEU.AND P0, PT, R4, UR8, PT ;  /* 0x0000000804007e2a */ /* 0x001fdc000bf0e000 */
[----:B------:R-:W0:Y:S02]  /*01a0*/  @!P0 LDC.64 R4, c[0x0][0x380] ;  /* 0x0000e000ff048b82 */ /* 0x000e240000000a00 */
[----:B0-----:R-:W-:-:S05]  /*01b0*/  @!P0 IMAD.WIDE R4, R7, 0x4, R4 ;  /* 0x0000000407048825 */ /* 0x001fca00078e0204 */
[----:B------:R0:W-:Y:S01]  /*01c0*/  @!P0 STG.E desc[UR4][R4.64], RZ ;  /* 0x000000ff04008986 */ /* 0x0001e2000c101904 */
[----:B------:R-:W-:Y:S05]  /*01d0*/  @!P0 EXIT ;  /* 0x000000000000894d */ /* 0x000fea0003800000 */
[----:B0-----:R-:W0:Y:S02]  /*01e0*/  LDC.64 R4, c[0x0][0x380] ;  /* 0x0000e000ff047b82 */ /* 0x001e240000000a00 */
[----:B0-----:R-:W-:-:S05]  /*01f0*/  IMAD.WIDE R4, R7, 0x4, R4 ;  /* 0x0000000407047825 */ /* 0x001fca00078e0204 */
[----:B------:R-:W2:Y:S01]  /*0200*/  LDG.E R8, desc[UR4][R4.64] ;  /* 0x0000000404087981 */ /* 0x000ea2000c1e1900 */
[----:B------:R-:W0:Y:S01]  /*0210*/  MUFU.RCP R0, R3 ;  /* 0x0000000300007308 */ /* 0x000e220000001000 */
[----:B------:R-:W-:Y:S01]  /*0220*/  BSSY.RECONVERGENT B0, `(.L_x_0) ;  /* 0x000000b000007945 */ /* 0x000fe20003800200 */
[----:B0-----:R-:W-:-:S04]  /*0230*/  FFMA R7, -R3, R0, 1 ;  /* 0x3f80000003077423 */ /* 0x001fc80000000100 */
[----:B------:R-:W-:Y:S02]  /*0240*/  FFMA R0, R0, R7, R0 ;  /* 0x0000000700007223 */ /* 0x000fe40000000000 */
[----:B--2---:R-:W0:Y:S02]  /*0250*/  FCHK P0, R8, R3 ;  /* 0x0000000308007302 */ /* 0x004e240000000000 */
[----:B------:R-:W-:-:S04]  /*0260*/  FFMA R2, R0, R8, RZ ;  /* 0x0000000800027223 */ /* 0x000fc800000000ff */
[----:B------:R-:W-:-:S04]  /*0270*/  FFMA R7, -R3, R2, R8 ;  /* 0x0000000203077223 */ /* 0x000fc80000000108 */
[----:B------:R-:W-:Y:S01]  /*0280*/  FFMA R7, R0, R7, R2 ;  /* 0x0000000700077223 */ /* 0x000fe20000000002 */
[----:B0-----:R-:W-:Y:S06]  /*0290*/  @!P0 BRA `(.L_x_1) ;  /* 0x00000000000c8947 */ /* 0x001fec0003800000 */
[----:B------:R-:W-:-:S07]  /*02a0*/  MOV R2, 0x2c0 ;  /* 0x000002c000027802 */ /* 0x000fce0000000f00 */
[----:B------:R-:W-:Y:S05]  /*02b0*/  CALL.REL.NOINC `($__internal_0_$__cuda_sm3x_div_rn_noftz_f32_slowpath) ;  /* 0x0000000000107944 */ /* 0x000fea0003c00000 */
[----:B------:R-:W-:-:S07]  /*02c0*/  IMAD.MOV.U32 R7, RZ, RZ, R0 ;  /* 0x000000ffff077224 */ /* 0x000fce00078e0000 */
.L_x_1:
[----:B------:R-:W-:Y:S05]  /*02d0*/  BSYNC.RECONVERGENT B0 ;  /* 0x0000000000007941 */ /* 0x000fea0003800200 */
.L_x_0:
[----:B------:R-:W-:Y:S01]  /*02e0*/  STG.E desc[UR4][R4.64], R7 ;  /* 0x0000000704007986 */ /* 0x000fe2000c101904 */
[----:B------:R-:W-:Y:S05]  /*02f0*/  EXIT ;  /* 0x000000000000794d */ /* 0x000fea0003800000 */
        .weak           $__internal_0_$__cuda_sm3x_div_rn_noftz_f32_slowpath
        .type           $__internal_0_$__cuda_sm3x_div_rn_noftz_f32_slowpath,@function
        .size           $__internal_0_$__cuda_sm3x_div_rn_noftz_f32_slowpath,(.L_x_14 - $__internal_0_$__cuda_sm3x_div_rn_noftz_f32_slowpath)
$__internal_0_$__cuda_sm3x_div_rn_noftz_f32_slowpath:
[--C-:B------:R-:W-:Y:S01]  /*0300*/  SHF.R.U32.HI R6, RZ, 0x17, R3.reuse ;  /* 0x00000017ff067819 */ /* 0x100fe20000011603 */
[----:B------:R-:W-:Y:S01]  /*0310*/  BSSY.RECONVERGENT B1, `(.L_x_2) ;  /* 0x0000064000017945 */ /* 0x000fe20003800200 */
[----:B------:R-:W-:Y:S01]  /*0320*/  SHF.R.U32.HI R0, RZ, 0x17, R8 ;  /* 0x00000017ff007819 */ /* 0x000fe20000011608 */
[----:B------:R-:W-:Y:S01]  /*0330*/  IMAD.MOV.U32 R9, RZ, RZ, R3 ;  /* 0x000000ffff097224 */ /* 0x000fe200078e0003 */
[----:B------:R-:W-:Y:S02]  /*0340*/  LOP3.LUT R7, R6, 0xff, RZ, 0xc0, !PT ;  /* 0x000000ff06077812 */ /* 0x000fe400078ec0ff */
[----:B------:R-:W-:-:S03]  /*0350*/  LOP3.LUT R6, R0, 0xff, RZ, 0xc0, !PT ;  /* 0x000000ff00067812 */ /* 0x000fc600078ec0ff */
[----:B------:R-:W-:Y:S02]  /*0360*/  VIADD R12, R7, 0xffffffff ;  /* 0xffffffff070c7836 */ /* 0x000fe40000000000 */
[----:B------:R-:W-:-:S03]  /*0370*/  VIADD R11, R6, 0xffffffff ;  /* 0xffffffff060b7836 */ /* 0x000fc60000000000 */
[----:B------:R-:W-:-:S04]  /*0380*/  ISETP.GT.U32.AND P0, PT, R12, 0xfd, PT ;  /* 0x000000fd0c00780c */ /* 0x000fc80003f04070 */
[----:B------:R-:W-:-:S13]  /*0390*/  ISETP.GT.U32.OR P0, PT, R11, 0xfd, P0 ;  /* 0x000000fd0b00780c */ /* 0x000fda0000704470 */
[----:B------:R-:W-:Y:S01]  /*03a0*/  @!P0 IMAD.MOV.U32 R10, RZ, RZ, RZ ;  /* 0x000000ffff0a8224 */ /* 0x000fe200078e00ff */
[----:B------:R-:W-:Y:S06]  /*03b0*/  @!P0 BRA `(.L_x_3) ;  /* 0x0000000000608947 */ /* 0x000fec0003800000 */
[----:B------:R-:W-:Y:S01]  /*03c0*/  FSETP.GTU.FTZ.AND P0, PT, |R8|, +INF , PT ;  /* 0x7f8000000800780b */ /* 0x000fe20003f1c200 */
[----:B------:R-:W-:Y:S01]  /*03d0*/  IMAD.MOV.U32 R0, RZ, RZ, R8 ;  /* 0x000000ffff007224 */ /* 0x000fe200078e0008 */
[----:B------:R-:W-:-:S04]  /*03e0*/  FSETP.GTU.FTZ.AND P1, PT, |R3|, +INF , PT ;  /* 0x7f8000000300780b */ /* 0x000fc80003f3c200 */
[----:B------:R-:W-:-:S13]  /*03f0*/  PLOP3.LUT P0, PT, P0, P1, PT, 0xf8, 0x8f ;  /* 0x00000000008f781c */ /* 0x000fda0000703f70 */
[----:B------:R-:W-:Y:S05]  /*0400*/  @P0 BRA `(.L_x_4) ;  /* 0x00000004004c0947 */ /* 0x000fea0003800000 */
[----:B------:R-:W-:-:S13]  /*0410*/  LOP3.LUT P0, RZ, R9, 0x7fffffff, R8, 0xc8, !PT ;  /* 0x7fffffff09ff7812 */ /* 0x000fda000780c808 */
[----:B------:R-:W-:Y:S05]  /*0420*/  @!P0 BRA `(.L_x_5) ;  /* 0x00000004003c8947 */ /* 0x000fea0003800000 */
[C---:B------:R-:W-:Y:S02]  /*0430*/  FSETP.NEU.FTZ.AND P2, PT, |R0|.reuse, +INF , PT ;  /* 0x7f8000000000780b */ /* 0x040fe40003f5d200 */
[----:B------:R-:W-:Y:S02]  /*0440*/  FSETP.NEU.FTZ.AND P1, PT, |R3|, +INF , PT ;  /* 0x7f8000000300780b */ /* 0x000fe40003f3d200 */
[----:B------:R-:W-:-:S11]  /*0450*/  FSETP.NEU.FTZ.AND P0, PT, |R0|, +INF , PT ;  /* 0x7f8000000000780b */ /* 0x000fd60003f1d200 */
[----:B------:R-:W-:Y:S05]  /*0460*/  @!P1 BRA !P2, `(.L_x_5) ;  /* 0x00000004002c9947 */ /* 0x000fea0005000000 */
[----:B------:R-:W-:-:S04]  /*0470*/  LOP3.LUT P2, RZ, R8, 0x7fffffff, RZ, 0xc0, !PT ;  /* 0x7fffffff08ff7812 */ /* 0x000fc8000784c0ff */
[----:B------:R-:W-:-:S13]  /*0480*/  PLOP3.LUT P1, PT, P1, P2, PT, 0x2f, 0xf2 ;  /* 0x0000000000f2781c */ /* 0x000fda0000f24577 */
[----:B------:R-:W-:Y:S05]  /*0490*/  @P1 BRA `(.L_x_6) ;  /* 0x0000000400181947 */ /* 0x000fea0003800000 */
[----:B------:R-:W-:-:S04]  /*04a0*/  LOP3.LUT P1, RZ, R9, 0x7fffffff, RZ, 0xc0, !PT ;  /* 0x7fffffff09ff7812 */ /* 0x000fc8000782c0ff */
[----:B------:R-:W-:-:S13]  /*04b0*/  PLOP3.LUT P0, PT, P0, P1, PT, 0x2f, 0xf2 ;  /* 0x0000000000f2781c */ /* 0x000fda0000702577 */
[----:B------:R-:W-:Y:S05]  /*04c0*/  @P0 BRA `(.L_x_7) ;  /* 0x0000000400000947 */ /* 0x000fea0003800000 */
[----:B------:R-:W-:Y:S02]  /*04d0*/  ISETP.GE.AND P0, PT, R11, RZ, PT ;  /* 0x000000ff0b00720c */ /* 0x000fe40003f06270 */
[----:B------:R-:W-:-:S11]  /*04e0*/  ISETP.GE.AND P1, PT, R12, RZ, PT ;  /* 0x000000ff0c00720c */ /* 0x000fd60003f26270 */
[----:B------:R-:W-:Y:S02]  /*04f0*/  @P0 IMAD.MOV.U32 R10, RZ, RZ, RZ ;  /* 0x000000ffff0a0224 */ /* 0x000fe400078e00ff */
[----:B------:R-:W-:Y:S01]  /*0500*/  @!P0 FFMA R8, R0, 1.84467440737095516160e+19, RZ ;  /* 0x5f80000000088823 */ /* 0x000fe200000000ff */
[----:B------:R-:W-:Y:S02]  /*0510*/  @!P0 IMAD.MOV.U32 R10, RZ, RZ, -0x40 ;  /* 0xffffffc0ff0a8424 */ /* 0x000fe400078e00ff */
[----:B------:R-:W-:Y:S02]  /*0520*/  @!P1 FFMA R9, R3, 1.84467440737095516160e+19, RZ ;  /* 0x5f80000003099823 */ /* 0x000fe400000000ff */
[----:B------:R-:W-:-:S07]  /*0530*/  @!P1 VIADD R10, R10, 0x40 ;  /* 0x000000400a0a9836 */ /* 0x000fce0000000000 */
.L_x_3:
[----:B------:R-:W-:Y:S01]  /*0540*/  LEA R0, R7, 0xc0800000, 0x17 ;  /* 0xc080000007007811 */ /* 0x000fe200078eb8ff */
[----:B------:R-:W-:Y:S01]  /*0550*/  VIADD R6, R6, 0xffffff81 ;  /* 0xffffff8106067836 */ /* 0x000fe20000000000 */
[----:B------:R-:W-:Y:S03]  /*0560*/  BSSY.RECONVERGENT B2, `(.L_x_8) ;  /* 0x0000035000027945 */ /* 0x000fe60003800200 */
[----:B------:R-:W-:Y:S01]  /*0570*/  IMAD.IADD R9, R9, 0x1, -R0 ;  /* 0x0000000109097824 */ /* 0x000fe200078e0a00 */
[C---:B------:R-:W-:Y:S01]  /*0580*/  IADD3 R7, PT, PT, R6.reuse, 0x7f, -R7 ;  /* 0x0000007f06077810 */ /* 0x040fe20007ffe807 */
[----:B------:R-:W-:Y:S02]  /*0590*/  IMAD R0, R6, -0x800000, R8 ;  /* 0xff80000006007824 */ /* 0x000fe400078e0208 */
[----:B------:R-:W0:Y:S01]  /*05a0*/  MUFU.RCP R3, R9 ;  /* 0x0000000900037308 */ /* 0x000e220000001000 */
[----:B------:R-:W-:Y:S01]  /*05b0*/  FADD.FTZ R11, -R9, -RZ ;  /* 0x800000ff090b7221 */ /* 0x000fe20000010100 */
[----:B------:R-:W-:-:S03]  /*05c0*/  IMAD.IADD R7, R7, 0x1, R10 ;  /* 0x0000000107077824 */ /* 0x000fc600078e020a */
[----:B0-----:R-:W-:-:S04]  /*05d0*/  FFMA R12, R3, R11, 1 ;  /* 0x3f800000030c7423 */ /* 0x001fc8000000000b */
[----:B------:R-:W-:-:S04]  /*05e0*/  FFMA R12, R3, R12, R3 ;  /* 0x0000000c030c7223 */ /* 0x000fc80000000003 */
[----:B------:R-:W-:-:S04]  /*05f0*/  FFMA R3, R0, R12, RZ ;  /* 0x0000000c00037223 */ /* 0x000fc800000000ff */
[----:B------:R-:W-:-:S04]  /*0600*/  FFMA R8, R11, R3, R0 ;  /* 0x000000030b087223 */ /* 0x000fc80000000000 */
[----:B------:R-:W-:-:S04]  /*0610*/  FFMA R13, R12, R8, R3 ;  /* 0x000000080c0d7223 */ /* 0x000fc80000000003 */
[----:B------:R-:W-:-:S04]  /*0620*/  FFMA R8, R11, R13, R0 ;  /* 0x0000000d0b087223 */ /* 0x000fc80000000000 */
[----:B------:R-:W-:-:S05]  /*0630*/  FFMA R0, R12, R8, R13 ;  /* 0x000000080c007223 */ /* 0x000fca000000000d */
[----:B------:R-:W-:-:S04]  /*0640*/  SHF.R.U32.HI R3, RZ, 0x17, R0 ;  /* 0x00000017ff037819 */ /* 0x000fc80000011600 */
[----:B------:R-:W-:-:S05]  /*0650*/  LOP3.LUT R3, R3, 0xff, RZ, 0xc0, !PT ;  /* 0x000000ff03037812 */ /* 0x000fca00078ec0ff */
[----:B------:R-:W-:-:S04]  /*0660*/  IMAD.IADD R9, R3, 0x1, R7 ;  /* 0x0000000103097824 */ /* 0x000fc800078e0207 */
[----:B------:R-:W-:-:S05]  /*0670*/  VIADD R3, R9, 0xffffffff ;  /* 0xffffffff09037836 */ /* 0x000fca0000000000 */
[----:B------:R-:W-:-:S13]  /*0680*/  ISETP.GE.U32.AND P0, PT, R3, 0xfe, PT ;  /* 0x000000fe0300780c */ /* 0x000fda0003f06070 */
[----:B------:R-:W-:Y:S05]  /*0690*/  @!P0 BRA `(.L_x_9) ;  /* 0x0000000000808947 */ /* 0x000fea0003800000 */
[----:B------:R-:W-:-:S13]  /*06a0*/  ISETP.GT.AND P0, PT, R9, 0xfe, PT ;  /* 0x000000fe0900780c */ /* 0x000fda0003f04270 */
[----:B------:R-:W-:Y:S05]  /*06b0*/  @P0 BRA `(.L_x_10) ;  /* 0x00000000006c0947 */ /* 0x000fea0003800000 */
[----:B------:R-:W-:-:S13]  /*06c0*/  ISETP.GE.AND P0, PT, R9, 0x1, PT ;  /* 0x000000010900780c */ /* 0x000fda0003f06270 */
[----:B------:R-:W-:Y:S05]  /*06d0*/  @P0 BRA `(.L_x_11) ;  /* 0x0000000000740947 */ /* 0x000fea0003800000 */
[----:B------:R-:W-:Y:S02]  /*06e0*/  ISETP.GE.AND P0, PT, R9, -0x18, PT ;  /* 0xffffffe80900780c */ /* 0x000fe40003f06270 */
[----:B------:R-:W-:-:S11]  /*06f0*/  LOP3.LUT R0, R0, 0x80000000, RZ, 0xc0, !PT ;  /* 0x8000000000007812 */ /* 0x000fd600078ec0ff */
[----:B------:R-:W-:Y:S05]  /*0700*/  @!P0 BRA `(.L_x_11) ;  /* 0x0000000000688947 */ /* 0x000fea0003800000 */
[CCC-:B------:R-:W-:Y:S01]  /*0710*/  FFMA.RZ R3, R12.reuse, R8.reuse, R13.reuse ;  /* 0x000000080c037223 */ /* 0x1c0fe2000000c00d */
[CCC-:B------:R-:W-:Y:S01]  /*0720*/  FFMA.RM R6, R12.reuse, R8.reuse, R13.reuse ;  /* 0x000000080c067223 */ /* 0x1c0fe2000000400d */
[C---:B------:R-:W-:Y:S02]  /*0730*/  ISETP.NE.AND P2, PT, R9.reuse, RZ, PT ;  /* 0x000000ff0900720c */ /* 0x040fe40003f45270 */
[----:B------:R-:W-:Y:S02]  /*0740*/  ISETP.NE.AND P1, PT, R9, RZ, PT ;  /* 0x000000ff0900720c */ /* 0x000fe40003f25270 */
[----:B------:R-:W-:Y:S01]  /*0750*/  LOP3.LUT R7, R3, 0x7fffff, RZ, 0xc0, !PT ;  /* 0x007fffff03077812 */ /* 0x000fe200078ec0ff */
[----:B------:R-:W-:Y:S01]  /*0760*/  FFMA.RP R3, R12, R8, R13 ;  /* 0x000000080c037223 */ /* 0x000fe2000000800d */
[----:B------:R-:W-:Y:S02]  /*0770*/  VIADD R8, R9, 0x20 ;  /* 0x0000002009087836 */ /* 0x000fe40000000000 */
[----:B------:R-:W-:Y:S01]  /*0780*/  LOP3.LUT R7, R7, 0x800000, RZ, 0xfc, !PT ;  /* 0x0080000007077812 */ /* 0x000fe200078efcff */
[----:B------:R-:W-:Y:S01]  /*0790*/  IMAD.MOV R9, RZ, RZ, -R9 ;  /* 0x000000ffff097224 */ /* 0x000fe200078e0a09 */
[----:B------:R-:W-:-:S02]  /*07a0*/  FSETP.NEU.FTZ.AND P0, PT, R3, R6, PT ;  /* 0x000000060300720b */ /* 0x000fc40003f1d000 */
[----:B------:R-:W-:Y:S02]  /*07b0*/  SHF.L.U32 R8, R7, R8, RZ ;  /* 0x0000000807087219 */ /* 0x000fe400000006ff */
[----:B------:R-:W-:Y:S02]  /*07c0*/  SEL R6, R9, RZ, P2 ;  /* 0x000000ff09067207 */ /* 0x000fe40001000000 */
[----:B------:R-:W-:Y:S02]  /*07d0*/  ISETP.NE.AND P1, PT, R8, RZ, P1 ;  /* 0x000000ff0800720c */ /* 0x000fe40000f25270 */
[----:B------:R-:W-:Y:S02]  /*07e0*/  SHF.R.U32.HI R6, RZ, R6, R7 ;  /* 0x00000006ff067219 */ /* 0x000fe40000011607 */
[----:B------:R-:W-:Y:S02]  /*07f0*/  PLOP3.LUT P0, PT, P0, P1, PT, 0xf8, 0x8f ;  /* 0x00000000008f781c */ /* 0x000fe40000703f70 */
[----:B------:R-:W-:-:S02]  /*0800*/  SHF.R.U32.HI R8, RZ, 0x1, R6 ;  /* 0x00000001ff087819 */ /* 0x000fc40000011606 */
[----:B------:R-:W-:-:S04]  /*0810*/  SEL R3, RZ, 0x1, !P0 ;  /* 0x00000001ff037807 */ /* 0x000fc80004000000 */
[----:B------:R-:W-:-:S04]  /*0820*/  LOP3.LUT R3, R3, 0x1, R8, 0xf8, !PT ;  /* 0x0000000103037812 */ /* 0x000fc800078ef808 */
[----:B------:R-:W-:-:S05]  /*0830*/  LOP3.LUT R3, R3, R6, RZ, 0xc0, !PT ;  /* 0x0000000603037212 */ /* 0x000fca00078ec0ff */
[----:B------:R-:W-:-:S05]  /*0840*/  IMAD.IADD R3, R8, 0x1, R3 ;  /* 0x0000000108037824 */ /* 0x000fca00078e0203 */
[----:B------:R-:W-:Y:S01]  /*0850*/  LOP3.LUT R0, R3, R0, RZ, 0xfc, !PT ;  /* 0x0000000003007212 */ /* 0x000fe200078efcff */
[----:B------:R-:W-:Y:S06]  /*0860*/  BRA `(.L_x_11) ;  /* 0x0000000000107947 */ /* 0x000fec0003800000 */
.L_x_10:
[----:B------:R-:W-:-:S04]  /*0870*/  LOP3.LUT R0, R0, 0x80000000, RZ, 0xc0, !PT ;  /* 0x8000000000007812 */ /* 0x000fc800078ec0ff */
[----:B------:R-:W-:Y:S01]  /*0880*/  LOP3.LUT R0, R0, 0x7f800000, RZ, 0xfc, !PT ;  /* 0x7f80000000007812 */ /* 0x000fe200078efcff */
[----:B------:R-:W-:Y:S06]  /*0890*/  BRA `(.L_x_11) ;  /* 0x0000000000047947 */ /* 0x000fec0003800000 */
.L_x_9:
[----:B------:R-:W-:-:S07]  /*08a0*/  IMAD R0, R7, 0x800000, R0 ;  /* 0x0080000007007824 */ /* 0x000fce00078e0200 */
.L_x_11:
[----:B------:R-:W-:Y:S05]  /*08b0*/  BSYNC.RECONVERGENT B2 ;  /* 0x0000000000027941 */ /* 0x000fea0003800200 */
.L_x_8:
[----:B------:R-:W-:Y:S05]  /*08c0*/  BRA `(.L_x_12) ;  /* 0x0000000000207947 */ /* 0x000fea0003800000 */
.L_x_7:
[----:B------:R-:W-:-:S04]  /*08d0*/  LOP3.LUT R0, R9, 0x80000000, R8, 0x48, !PT ;  /* 0x8000000009007812 */ /* 0x000fc800078e4808 */
[----:B------:R-:W-:Y:S01]  /*08e0*/  LOP3.LUT R0, R0, 0x7f800000, RZ, 0xfc, !PT ;  /* 0x7f80000000007812 */ /* 0x000fe200078efcff */
[----:B------:R-:W-:Y:S06]  /*08f0*/  BRA `(.L_x_12) ;  /* 0x0000000000147947 */ /* 0x000fec0003800000 */
.L_x_6:
[----:B------:R-:W-:Y:S01]  /*0900*/  LOP3.LUT R0, R9, 0x80000000, R8, 0x48, !PT ;  /* 0x8000000009007812 */ /* 0x000fe200078e4808 */
[----:B------:R-:W-:Y:S06]  /*0910*/  BRA `(.L_x_12) ;  /* 0x00000000000c7947 */ /* 0x000fec0003800000 */
.L_x_5:
[----:B------:R-:W0:Y:S01]  /*0920*/  MUFU.RSQ R0, -QNAN ;  /* 0xffc0000000007908 */ /* 0x000e220000001400 */
[----:B------:R-:W-:Y:S05]  /*0930*/  BRA `(.L_x_12) ;  /* 0x0000000000047947 */ /* 0x000fea0003800000 */
.L_x_4:
[----:B------:R-:W-:-:S07]  /*0940*/  FADD.FTZ R0, R0, R3 ;  /* 0x0000000300007221 */ /* 0x000fce0000010000 */
.L_x_12:
[----:B------:R-:W-:Y:S05]  /*0950*/  BSYNC.RECONVERGENT B1 ;  /* 0x0000000000017941 */ /* 0x000fea0003800200 */
.L_x_2:
[----:B------:R-:W-:-:S04]  /*0960*/  IMAD.MOV.U32 R3, RZ, RZ, 0x0 ;  /* 0x00000000ff037424 */ /* 0x000fc800078e00ff */
[----:B0-----:R-:W-:Y:S05]  /*0970*/  RET.REL.NODEC R2 `(_Z15kernel_divisionPfS_iii) ;  /* 0xfffffff402a07950 */ /* 0x001fea0003c3ffff */
.L_x_13:
[----:B------:R-:W-:-:S00]  /*0980*/  BRA `(.L_x_13) ;  /* 0xfffffffc00fc7947 */ /* 0x000fc0000383ffff */
[----:B------:R-:W-:-:S00]  /*0990*/  NOP ;  /* 0x0000000000007918 */ /* 0x000fc00000000000 */
        /* <DEDUP_REMOVED lines=14> */
.L_x_14:


//--------------------- .nv.shared.reserved.0     --------------------------
	.section	.nv.shared.reserved.0,"aw",@nobits
	.weak		__nv_reservedSMEM_offset_0_alias
	.size		__nv_reservedSMEM_offset_0_alias, 0, 64
	.other		__nv_reservedSMEM_offset_0_alias,@"STO_CUDA_RESERVED_SHARED STV_DEFAULT"
__nv_reservedSMEM_offset_0_alias:
	.zero		0
	.zero		64


//--------------------- .nv.constant0._Z15kernel_divisionPfS_iii --------------------------
	.section	.nv.constant0._Z15kernel_divisionPfS_iii,"a",@progbits
	.sectionflags	@""
	.align	4
.nv.constant0._Z15kernel_divisionPfS_iii:
	.zero		924


//--------------------- SYMBOLS --------------------------

	.type		.nv.reservedSmem.offset0,@object
	.size		.nv.reservedSmem.offset0,0x4
